.version 7.8
.target sm_80
.address_size 64

.visible .entry vector_add(
  .param .u64 vector_add_param_0,
  .param .u64 vector_add_param_1,
  .param .u64 vector_add_param_2
) {
.reg .b32 %r0;
.reg .f64 %fd<2>;
.reg .u64 %rd<11>;
// Prologue Begins;
mov.u32 %r0, %tid.x;
cvt.u64.u32 %rd0, %r0;
mov.u32 %r0, %ntid.x;
cvt.u64.u32 %rd1, %r0;
mov.u32 %r0, %ctaid.x;
cvt.u64.u32 %rd2, %r0;
ld.param.u64 %rd3, [vector_add_param_0];
cvta.to.global.u64 %rd3, %rd3;
ld.param.u64 %rd4, [vector_add_param_1];
cvta.to.global.u64 %rd4, %rd4;
ld.param.u64 %rd5, [vector_add_param_2];
cvta.to.global.u64 %rd5, %rd5;
// Prologue ends;
// local.get;
// local.get;
// i32.mul;
mul.lo.u64 %rd10, %rd2, %rd1;
// local.get;
// i32.add;
add.u64 %rd10, %rd0, %rd10;
// local.set;
// local.get;
// i32.const;
mov.s64 %rd6, 8;
// i32.mul;
mul.lo.u64 %rd6, %rd6, %rd10;
// local.get;
// i32.add;
add.u64 %rd6, %rd3, %rd6;
// local.set;
// local.get;
// i32.const;
mov.s64 %rd7, 8;
// i32.mul;
mul.lo.u64 %rd7, %rd7, %rd10;
// local.get;
// i32.add;
add.u64 %rd7, %rd4, %rd7;
// local.set;
// local.get;
// i32.const;
mov.s64 %rd8, 8;
// i32.mul;
mul.lo.u64 %rd8, %rd8, %rd10;
// local.get;
// i32.add;
add.u64 %rd8, %rd5, %rd8;
// local.set;
// local.get;
// local.get;
// f64.load;
ld.global.f64 %fd0, [%rd6];
// local.get;
// f64.load;
ld.global.f64 %fd1, [%rd7];
// f64.add;
add.f64 %fd0, %fd1, %fd0;
// f64.store;
st.global.f64 [%rd8], %fd0;
// end;
}


// ===== COMPILED SASS (sm_100) =====

	.target	sm_100

	.elftype	@"ET_EXEC"


//--------------------- .note.nv.tkinfo           --------------------------
	.section	.note.nv.tkinfo,"",@"SHT_NOTE"
	.sectionflags	@"SHF_NOTE_NV_TKINFO"
	.tkinfo
        /*0018*/ 	.word	0x00000002
        /*0030*/ 	.string	""
        /*0030*/ 	.string	"ptxas"
        /*0030*/ 	.string	"Cuda compilation tools, release 13.0, V13.0.88"
        /*0030*/ 	.string	"Build cuda_13.0.r13.0/compiler.36424714_0"
        /*0030*/ 	.string	"-arch sm_100 "



//--------------------- .note.nv.cuinfo           --------------------------
	.section	.note.nv.cuinfo,"",@"SHT_NOTE"
	.sectionflags	@"SHF_NOTE_NV_CUINFO"
        /*0018*/ 	.short	0x0002
        /*001a*/ 	.short	0x0050
        /*001c*/ 	.short	0x0082
	.zero		2


//--------------------- .nv.info                  --------------------------
	.section	.nv.info,"",@"SHT_CUDA_INFO"
	.align	4


	//----- nvinfo : EIATTR_REGCOUNT
	.align		4
        /*0000*/ 	.byte	0x04, 0x2f
        /*0002*/ 	.short	(.L_1 - .L_0)
	.align		4
.L_0:
        /*0004*/ 	.word	index@(vector_add)
        /*0008*/ 	.word	0x00000010


	//----- nvinfo : EIATTR_FRAME_SIZE
	.align		4
.L_1:
        /*000c*/ 	.byte	0x04, 0x11
        /*000e*/ 	.short	(.L_3 - .L_2)
	.align		4
.L_2:
        /*0010*/ 	.word	index@(vector_add)
        /*0014*/ 	.word	0x00000000


	//----- nvinfo : EIATTR_MIN_STACK_SIZE
	.align		4
.L_3:
        /*0018*/ 	.byte	0x04, 0x12
        /*001a*/ 	.short	(.L_5 - .L_4)
	.align		4
.L_4:
        /*001c*/ 	.word	index@(vector_add)
        /*0020*/ 	.word	0x00000000
.L_5:


//--------------------- .nv.compat                --------------------------
	.section	.nv.compat,"",@"SHT_CUDA_COMPAT_INFO"
	.align	4
        /*0000*/ 	.byte	0x02, 0x09, 0x00, 0x00, 0x02, 0x02, 0x01, 0x00, 0x02, 0x05, 0x05, 0x00, 0x03, 0x07, 0x01, 0x01
        /*0010*/ 	.byte	0x02, 0x03, 0x00, 0x00, 0x02, 0x06, 0x01, 0x00, 0x04, 0x0b, 0x08, 0x00, 0x01, 0x00, 0x00, 0x00
        /*0020*/ 	.byte	0x00, 0x00, 0x00, 0x00


//--------------------- .nv.info.vector_add       --------------------------
	.section	.nv.info.vector_add,"",@"SHT_CUDA_INFO"
	.sectionflags	@""
	.align	4


	//----- nvinfo : EIATTR_CUDA_API_VERSION
	.align		4
        /*0000*/ 	.byte	0x04, 0x37
        /*0002*/ 	.short	(.L_7 - .L_6)
.L_6:
        /*0004*/ 	.word	0x00000082


	//----- nvinfo : EIATTR_KPARAM_INFO
	.align		4
.L_7:
        /*0008*/ 	.byte	0x04, 0x17
        /*000a*/ 	.short	(.L_9 - .L_8)
.L_8:
        /*000c*/ 	.word	0x00000000
        /*0010*/ 	.short	0x0002
        /*0012*/ 	.short	0x0010
        /*0014*/ 	.byte	0x00, 0xf0, 0x21, 0x00


	//----- nvinfo : EIATTR_KPARAM_INFO
	.align		4
.L_9:
        /*0018*/ 	.byte	0x04, 0x17
        /*001a*/ 	.short	(.L_11 - .L_10)
.L_10:
        /*001c*/ 	.word	0x00000000
        /*0020*/ 	.short	0x0001
        /*0022*/ 	.short	0x0008
        /*0024*/ 	.byte	0x00, 0xf0, 0x21, 0x00


	//----- nvinfo : EIATTR_KPARAM_INFO
	.align		4
.L_11:
        /*0028*/ 	.byte	0x04, 0x17
        /*002a*/ 	.short	(.L_13 - .L_12)
.L_12:
        /*002c*/ 	.word	0x00000000
        /*0030*/ 	.short	0x0000
        /*0032*/ 	.short	0x0000
        /*0034*/ 	.byte	0x00, 0xf0, 0x21, 0x00


	//----- nvinfo : EIATTR_SPARSE_MMA_MASK
	.align		4
.L_13:
        /*0038*/ 	.byte	0x03, 0x50
        /*003a*/ 	.short	0x0000


	//----- nvinfo : EIATTR_MAXREG_COUNT
	.align		4
        /*003c*/ 	.byte	0x03, 0x1b
        /*003e*/ 	.short	0x00ff


	//----- nvinfo : EIATTR_MERCURY_ISA_VERSION
	.align		4
        /*0040*/ 	.byte	0x03, 0x5f
        /*0042*/ 	.short	0x0101


	//----- nvinfo : EIATTR_VRC_CTA_INIT_COUNT
	.align		4
        /*0044*/ 	.byte	0x02, 0x4a
	.zero		1
	.zero		1


	//----- nvinfo : EIATTR_EXIT_INSTR_OFFSETS
	.align		4
        /*0048*/ 	.byte	0x04, 0x1c
        /*004a*/ 	.short	(.L_15 - .L_14)


	//   ....[0]....
.L_14:
        /*004c*/ 	.word	0x00000180


	//----- nvinfo : EIATTR_CBANK_PARAM_SIZE
	.align		4
.L_15:
        /*0050*/ 	.byte	0x03, 0x19
        /*0052*/ 	.short	0x0018


	//----- nvinfo : EIATTR_PARAM_CBANK
	.align		4
        /*0054*/ 	.byte	0x04, 0x0a
        /*0056*/ 	.short	(.L_17 - .L_16)
	.align		4
.L_16:
        /*0058*/ 	.word	index@(.nv.constant0.vector_add)
        /*005c*/ 	.short	0x0380
        /*005e*/ 	.short	0x0018


	//----- nvinfo : EIATTR_SW_WAR
	.align		4
.L_17:
        /*0060*/ 	.byte	0x04, 0x36
        /*0062*/ 	.short	(.L_19 - .L_18)
.L_18:
        /*0064*/ 	.word	0x00000008
.L_19:


//--------------------- .nv.callgraph             --------------------------
	.section	.nv.callgraph,"",@"SHT_CUDA_CALLGRAPH"
	.align	4
	.sectionentsize	8
	.align		4
        /*0000*/ 	.word	0x00000000
	.align		4
        /*0004*/ 	.word	0xffffffff
	.align		4
        /*0008*/ 	.word	0x00000000
	.align		4
        /*000c*/ 	.word	0xfffffffe
	.align		4
        /*0010*/ 	.word	0x00000000
	.align		4
        /*0014*/ 	.word	0xfffffffd
	.align		4
        /*0018*/ 	.word	0x00000000
	.align		4
        /*001c*/ 	.word	0xfffffffc


//--------------------- .text.vector_add          --------------------------
	.section	.text.vector_add,"ax",@progbits
	.align	128
        .global         vector_add
        .type           vector_add,@function
        .size           vector_add,(.L_x_1 - vector_add)
        .other          vector_add,@"STO_CUDA_ENTRY STV_DEFAULT"
vector_add:
.text.vector_add:
[----:B------:R-:W-:Y:S01]  /*0000*/  LDC R1, c[0x0][0x37c] ;  /* 0x0000df00ff017b82 */ /* 0x000fe20000000800 */
[----:B------:R-:W0:Y:S01]  /*0010*/  S2R R9, SR_CTAID.X ;  /* 0x0000000000097919 */ /* 0x000e220000002500 */
[----:B------:R-:W0:Y:S06]  /*0020*/  LDCU UR4, c[0x0][0x360] ;  /* 0x00006c00ff0477ac */ /* 0x000e2c0008000800 */
[----:B------:R-:W1:Y:S01]  /*0030*/  LDC.64 R4, c[0x0][0x388] ;  /* 0x0000e200ff047b82 */ /* 0x000e620000000a00 */
[----:B------:R-:W-:Y:S01]  /*0040*/  HFMA2 R7, -RZ, RZ, 0, 0 ;  /* 0x00000000ff077431 */ /* 0x000fe200000001ff */
[----:B------:R-:W0:Y:S01]  /*0050*/  S2R R6, SR_TID.X ;  /* 0x0000000000067919 */ /* 0x000e220000002100 */
[----:B------:R-:W2:Y:S05]  /*0060*/  LDCU.64 UR6, c[0x0][0x358] ;  /* 0x00006b00ff0677ac */ /* 0x000eaa0008000a00 */
[----:B------:R-:W3:Y:S08]  /*0070*/  LDC.64 R2, c[0x0][0x380] ;  /* 0x0000e000ff027b82 */ /* 0x000ef00000000a00 */
[----:B------:R-:W4:Y:S01]  /*0080*/  LDC.64 R10, c[0x0][0x390] ;  /* 0x0000e400ff0a7b82 */ /* 0x000f220000000a00 */
[----:B0-----:R-:W-:Y:S01]  /*0090*/  IMAD.WIDE.U32 R6, R9, UR4, R6 ;  /* 0x0000000409067c25 */ /* 0x001fe2000f8e0006 */
[----:B------:R-:W-:-:S04]  /*00a0*/  UMOV UR4, URZ ;  /* 0x000000ff00047c82 */ /* 0x000fc80008000000 */
[----:B------:R-:W-:Y:S01]  /*00b0*/  IADD3 R0, PT, PT, R7, UR4, RZ ;  /* 0x0000000407007c10 */ /* 0x000fe2000fffe0ff */
[----:B-1----:R-:W-:-:S03]  /*00c0*/  IMAD.WIDE.U32 R4, R6, 0x8, R4 ;  /* 0x0000000806047825 */ /* 0x002fc600078e0004 */
[----:B------:R-:W-:Y:S01]  /*00d0*/  SHF.L.U32 R13, R0, 0x3, RZ ;  /* 0x00000003000d7819 */ /* 0x000fe200000006ff */
[----:B---3--:R-:W-:-:S03]  /*00e0*/  IMAD.WIDE.U32 R2, R6, 0x8, R2 ;  /* 0x0000000806027825 */ /* 0x008fc600078e0002 */
[----:B------:R-:W-:Y:S02]  /*00f0*/  IADD3 R5, PT, PT, R13, R5, RZ ;  /* 0x000000050d057210 */ /* 0x000fe40007ffe0ff */
[----:B------:R-:W-:Y:S02]  /*0100*/  IADD3 R9, PT, PT, R3, R13, RZ ;  /* 0x0000000d03097210 */ /* 0x000fe40007ffe0ff */
[----:B------:R-:W-:Y:S02]  /*0110*/  MOV R8, R2 ;  /* 0x0000000200087202 */ /* 0x000fe40000000f00 */
[----:B--2---:R-:W2:Y:S04]  /*0120*/  LDG.E.64 R4, desc[UR6][R4.64] ;  /* 0x0000000604047981 */ /* 0x004ea8000c1e1b00 */
[----:B------:R-:W2:Y:S01]  /*0130*/  LDG.E.64 R2, desc[UR6][R8.64] ;  /* 0x0000000608027981 */ /* 0x000ea2000c1e1b00 */
[----:B----4-:R-:W-:-:S05]  /*0140*/  IMAD.WIDE.U32 R6, R6, 0x8, R10 ;  /* 0x0000000806067825 */ /* 0x010fca00078e000a */
[----:B------:R-:W-:Y:S01]  /*0150*/  IADD3 R7, PT, PT, R13, R7, RZ ;  /* 0x000000070d077210 */ /* 0x000fe20007ffe0ff */
[----:B--2---:R-:W-:-:S07]  /*0160*/  DADD R2, R2, R4 ;  /* 0x0000000002027229 */ /* 0x004fce0000000004 */
[----:B------:R-:W-:Y:S01]  /*0170*/  STG.E.64 desc[UR6][R6.64], R2 ;  /* 0x0000000206007986 */ /* 0x000fe2000c101b06 */
[----:B------:R-:W-:Y:S05]  /*0180*/  EXIT ;  /* 0x000000000000794d */ /* 0x000fea0003800000 */
.L_x_0:
[----:B------:R-:W-:-:S00]  /*0190*/  BRA `(.L_x_0) ;  /* 0xfffffffc00fc7947 */ /* 0x000fc0000383ffff */
[----:B------:R-:W-:-:S00]  /*01a0*/  NOP ;  /* 0x0000000000007918 */ /* 0x000fc00000000000 */
        /* <DEDUP_REMOVED lines=13> */
.L_x_1:


//--------------------- .nv.shared.reserved.0     --------------------------
	.section	.nv.shared.reserved.0,"aw",@nobits
	.weak		__nv_reservedSMEM_offset_0_alias
	.size		__nv_reservedSMEM_offset_0_alias, 0, 64
	.other		__nv_reservedSMEM_offset_0_alias,@"STO_CUDA_RESERVED_SHARED STV_DEFAULT"
__nv_reservedSMEM_offset_0_alias:
	.zero		0
	.zero		64


//--------------------- .nv.constant0.vector_add  --------------------------
	.section	.nv.constant0.vector_add,"a",@progbits
	.sectionflags	@""
	.align	4
.nv.constant0.vector_add:
	.zero		920


//--------------------- SYMBOLS --------------------------

	.type		.nv.reservedSmem.offset0,@object
	.size		.nv.reservedSmem.offset0,0x4
